	.headerflags	@"EF_CUDA_TEXMODE_UNIFIED EF_CUDA_64BIT_ADDRESS EF_CUDA_ACCELERATORS EF_CUDA_SM90 EF_CUDA_VIRTUAL_SM(EF_CUDA_SM90)"
	.elftype	@"ET_EXEC"


//--------------------- .nv.info                  --------------------------
	.section	.nv.info,"",@"SHT_CUDA_INFO"
	.align	4


	//----- nvinfo : EIATTR_REGCOUNT
	.align		4
        /*0000*/ 	.byte	0x04, 0x2f
        /*0002*/ 	.short	(.L_3 - .L_2)
	.align		4
.L_2:
        /*0004*/ 	.word	index@(triton_poi_fused__native_batch_norm_legit_no_training_add_convolution_relu_9)
        /*0008*/ 	.word	0x00000020


	//----- nvinfo : EIATTR_MIN_STACK_SIZE
	.align		4
.L_3:
        /*000c*/ 	.byte	0x04, 0x12
        /*000e*/ 	.short	(.L_5 - .L_4)
	.align		4
.L_4:
        /*0010*/ 	.word	index@(triton_poi_fused__native_batch_norm_legit_no_training_add_convolution_relu_9)
        /*0014*/ 	.word	0x00000000


	//----- nvinfo : EIATTR_FRAME_SIZE
	.align		4
.L_5:
        /*0018*/ 	.byte	0x04, 0x11
        /*001a*/ 	.short	(.L_7 - .L_6)
	.align		4
.L_6:
        /*001c*/ 	.word	index@(triton_poi_fused__native_batch_norm_legit_no_training_add_convolution_relu_9)
        /*0020*/ 	.word	0x00000000


	//----- nvinfo : EIATTR_MIN_STACK_SIZE
	.align		4
.L_7:
        /*0024*/ 	.byte	0x04, 0x12
        /*0026*/ 	.short	(.L_9 - .L_8)
	.align		4
.L_8:
        /*0028*/ 	.word	index@(triton_poi_fused__native_batch_norm_legit_no_training_add_convolution_relu_9)
        /*002c*/ 	.word	0x00000000
.L_9:


//--------------------- .nv.info.triton_poi_fused__native_batch_norm_legit_no_training_add_convolution_relu_9 --------------------------
	.section	.nv.info.triton_poi_fused__native_batch_norm_legit_no_training_add_convolution_relu_9,"",@"SHT_CUDA_INFO"
	.sectionflags	@""
	.align	4


	//----- nvinfo : EIATTR_CUDA_API_VERSION
	.align		4
        /*0000*/ 	.byte	0x04, 0x37
        /*0002*/ 	.short	(.L_11 - .L_10)
.L_10:
        /*0004*/ 	.word	0x0000007c


	//----- nvinfo : EIATTR_KPARAM_INFO
	.align		4
.L_11:
        /*0008*/ 	.byte	0x04, 0x17
        /*000a*/ 	.short	(.L_13 - .L_12)
.L_12:
        /*000c*/ 	.word	0x00000000
        /*0010*/ 	.short	0x0008
        /*0012*/ 	.short	0x0040
        /*0014*/ 	.byte	0x00, 0xf0, 0x11, 0x00


	//----- nvinfo : EIATTR_KPARAM_INFO
	.align		4
.L_13:
        /*0018*/ 	.byte	0x04, 0x17
        /*001a*/ 	.short	(.L_15 - .L_14)
.L_14:
        /*001c*/ 	.word	0x00000000
        /*0020*/ 	.short	0x0007
        /*0022*/ 	.short	0x0038
        /*0024*/ 	.byte	0x00, 0xf4, 0x21, 0x00


	//----- nvinfo : EIATTR_KPARAM_INFO
	.align		4
.L_15:
        /*0028*/ 	.byte	0x04, 0x17
        /*002a*/ 	.short	(.L_17 - .L_16)
.L_16:
        /*002c*/ 	.word	0x00000000
        /*0030*/ 	.short	0x0006
        /*0032*/ 	.short	0x0030
        /*0034*/ 	.byte	0x00, 0xf4, 0x21, 0x00


	//----- nvinfo : EIATTR_KPARAM_INFO
	.align		4
.L_17:
        /*0038*/ 	.byte	0x04, 0x17
        /*003a*/ 	.short	(.L_19 - .L_18)
.L_18:
        /*003c*/ 	.word	0x00000000
        /*0040*/ 	.short	0x0005
        /*0042*/ 	.short	0x0028
        /*0044*/ 	.byte	0x00, 0xf4, 0x21, 0x00


	//----- nvinfo : EIATTR_KPARAM_INFO
	.align		4
.L_19:
        /*0048*/ 	.byte	0x04, 0x17
        /*004a*/ 	.short	(.L_21 - .L_20)
.L_20:
        /*004c*/ 	.word	0x00000000
        /*0050*/ 	.short	0x0004
        /*0052*/ 	.short	0x0020
        /*0054*/ 	.byte	0x00, 0xf4, 0x21, 0x00


	//----- nvinfo : EIATTR_KPARAM_INFO
	.align		4
.L_21:
        /*0058*/ 	.byte	0x04, 0x17
        /*005a*/ 	.short	(.L_23 - .L_22)
.L_22:
        /*005c*/ 	.word	0x00000000
        /*0060*/ 	.short	0x0003
        /*0062*/ 	.short	0x0018
        /*0064*/ 	.byte	0x00, 0xf4, 0x21, 0x00


	//----- nvinfo : EIATTR_KPARAM_INFO
	.align		4
.L_23:
        /*0068*/ 	.byte	0x04, 0x17
        /*006a*/ 	.short	(.L_25 - .L_24)
.L_24:
        /*006c*/ 	.word	0x00000000
        /*0070*/ 	.short	0x0002
        /*0072*/ 	.short	0x0010
        /*0074*/ 	.byte	0x00, 0xf4, 0x21, 0x00


	//----- nvinfo : EIATTR_KPARAM_INFO
	.align		4
.L_25:
        /*0078*/ 	.byte	0x04, 0x17
        /*007a*/ 	.short	(.L_27 - .L_26)
.L_26:
        /*007c*/ 	.word	0x00000000
        /*0080*/ 	.short	0x0001
        /*0082*/ 	.short	0x0008
        /*0084*/ 	.byte	0x00, 0xf4, 0x21, 0x00


	//----- nvinfo : EIATTR_KPARAM_INFO
	.align		4
.L_27:
        /*0088*/ 	.byte	0x04, 0x17
        /*008a*/ 	.short	(.L_29 - .L_28)
.L_28:
        /*008c*/ 	.word	0x00000000
        /*0090*/ 	.short	0x0000
        /*0092*/ 	.short	0x0000
        /*0094*/ 	.byte	0x00, 0xf4, 0x21, 0x00


	//----- nvinfo : EIATTR_SPARSE_MMA_MASK
	.align		4
.L_29:
        /*0098*/ 	.byte	0x03, 0x50
        /*009a*/ 	.short	0x0000


	//----- nvinfo : EIATTR_MAXREG_COUNT
	.align		4
        /*009c*/ 	.byte	0x03, 0x1b
        /*009e*/ 	.short	0x00ff


	//----- nvinfo : EIATTR_EXIT_INSTR_OFFSETS
	.align		4
        /*00a0*/ 	.byte	0x04, 0x1c
        /*00a2*/ 	.short	(.L_31 - .L_30)


	//   ....[0]....
.L_30:
        /*00a4*/ 	.word	0x000009a0


	//----- nvinfo : EIATTR_REQNTID
	.align		4
.L_31:
        /*00a8*/ 	.byte	0x04, 0x10
        /*00aa*/ 	.short	(.L_33 - .L_32)
.L_32:
        /*00ac*/ 	.word	0x00000080
        /*00b0*/ 	.word	0x00000001
        /*00b4*/ 	.word	0x00000001


	//----- nvinfo : EIATTR_CBANK_PARAM_SIZE
	.align		4
.L_33:
        /*00b8*/ 	.byte	0x03, 0x19
        /*00ba*/ 	.short	0x0044


	//----- nvinfo : EIATTR_PARAM_CBANK
	.align		4
        /*00bc*/ 	.byte	0x04, 0x0a
        /*00be*/ 	.short	(.L_35 - .L_34)
	.align		4
.L_34:
        /*00c0*/ 	.word	index@(.nv.constant0.triton_poi_fused__native_batch_norm_legit_no_training_add_convolution_relu_9)
        /*00c4*/ 	.short	0x0210
        /*00c6*/ 	.short	0x0044


	//----- nvinfo : EIATTR_SW_WAR
	.align		4
.L_35:
        /*00c8*/ 	.byte	0x04, 0x36
        /*00ca*/ 	.short	(.L_37 - .L_36)
.L_36:
        /*00cc*/ 	.word	0x00000008
.L_37:


//--------------------- .nv.callgraph             --------------------------
	.section	.nv.callgraph,"",@"SHT_CUDA_CALLGRAPH"
	.align	4
	.sectionentsize	8
	.align		4
        /*0000*/ 	.word	0x00000000
	.align		4
        /*0004*/ 	.word	0xffffffff
	.align		4
        /*0008*/ 	.word	0x00000000
	.align		4
        /*000c*/ 	.word	0xfffffffe
	.align		4
        /*0010*/ 	.word	0x00000000
	.align		4
        /*0014*/ 	.word	0xfffffffd
	.align		4
        /*0018*/ 	.word	0x00000000
	.align		4
        /*001c*/ 	.word	0xfffffffc


//--------------------- .nv.constant4             --------------------------
	.section	.nv.constant4,"a",@progbits
	.align	8
	.align		8
.nv.constant4:
        /*0000*/ 	.dword	_$_str
	.align		8
        /*0008*/ 	.dword	_$_str_$_2


//--------------------- .text.triton_poi_fused__native_batch_norm_legit_no_training_add_convolution_relu_9 --------------------------
	.section	.text.triton_poi_fused__native_batch_norm_legit_no_training_add_convolution_relu_9,"ax",@progbits
	.align	128
        .global         triton_poi_fused__native_batch_norm_legit_no_training_add_convolution_relu_9
        .type           triton_poi_fused__native_batch_norm_legit_no_training_add_convolution_relu_9,@function
        .size           triton_poi_fused__native_batch_norm_legit_no_training_add_convolution_relu_9,(.L_x_1 - triton_poi_fused__native_batch_norm_legit_no_training_add_convolution_relu_9)
        .other          triton_poi_fused__native_batch_norm_legit_no_training_add_convolution_relu_9,@"STO_CUDA_ENTRY STV_DEFAULT"
triton_poi_fused__native_batch_norm_legit_no_training_add_convolution_relu_9:
.text.triton_poi_fused__native_batch_norm_legit_no_training_add_convolution_relu_9:
[----:B------:R-:W-:Y:S01]  /*0000*/  LDC R1, c[0x0][0x28] ;  /* 0x00000a00ff017b82 */ /* 0x000fe20000000800 */
[----:B------:R-:W1:Y:S07]  /*0010*/  S2R R0, SR_TID.X ;  /* 0x0000000000007919 */ /* 0x000e6e0000002100 */
[----:B------:R-:W2:Y:S01]  /*0020*/  LDC.64 R20, c[0x0][0x230] ;  /* 0x00008c00ff147b82 */ /* 0x000ea20000000a00 */
[----:B------:R-:W-:Y:S01]  /*0030*/  ULDC.64 UR4, c[0x0][0x208] ;  /* 0x0000820000047ab9 */ /* 0x000fe20000000a00 */
[----:B------:R-:W3:Y:S06]  /*0040*/  S2R R3, SR_CTAID.X ;  /* 0x0000000000037919 */ /* 0x000eec0000002500 */
[----:B------:R-:W4:Y:S08]  /*0050*/  LDC.64 R12, c[0x0][0x218] ;  /* 0x00008600ff0c7b82 */ /* 0x000f300000000a00 */
[----:B------:R-:W5:Y:S08]  /*0060*/  LDC.64 R26, c[0x0][0x210] ;  /* 0x00008400ff1a7b82 */ /* 0x000f700000000a00 */
[----:B------:R-:W5:Y:S01]  /*0070*/  LDC.64 R4, c[0x0][0x228] ;  /* 0x00008a00ff047b82 */ /* 0x000f620000000a00 */
[----:B-1----:R-:W-:-:S02]  /*0080*/  SHF.L.U32 R0, R0, 0x2, RZ ;  /* 0x0000000200007819 */ /* 0x002fc400000006ff */
[----:B---3--:R-:W-:Y:S02]  /*0090*/  SHF.R.S32.HI R2, RZ, 0x15, R3 ;  /* 0x00000015ff027819 */ /* 0x008fe40000011403 */
[----:B------:R-:W-:Y:S02]  /*00a0*/  LOP3.LUT R0, R0, 0x1fc, RZ, 0xc0, !PT ;  /* 0x000001fc00007812 */ /* 0x000fe400078ec0ff */
[----:B------:R-:W-:Y:S02]  /*00b0*/  SGXT R2, R2, 0x1 ;  /* 0x000000010202781a */ /* 0x000fe40000000200 */
[----:B------:R-:W-:-:S04]  /*00c0*/  LEA R3, R3, R0, 0xa ;  /* 0x0000000003037211 */ /* 0x000fc800078e50ff */
[----:B------:R-:W-:-:S04]  /*00d0*/  LEA.HI R2, R2, R3, RZ, 0x6 ;  /* 0x0000000302027211 */ /* 0x000fc800078f30ff */
[----:B------:R-:W-:-:S04]  /*00e0*/  LOP3.LUT R2, R2, 0xffffffc0, RZ, 0xc0, !PT ;  /* 0xffffffc002027812 */ /* 0x000fc800078ec0ff */
[----:B------:R-:W-:-:S05]  /*00f0*/  IADD3 R24, R3, -R2, RZ ;  /* 0x8000000203187210 */ /* 0x000fca0007ffe0ff */
[----:B--2---:R-:W-:-:S06]  /*0100*/  IMAD.WIDE R20, R24, 0x4, R20 ;  /* 0x0000000418147825 */ /* 0x004fcc00078e0214 */
[----:B------:R-:W2:Y:S01]  /*0110*/  LDG.E.EL.128 R20, desc[UR4][R20.64] ;  /* 0x0000000414147981 */ /* 0x000ea2000c2e1d00 */
[----:B----4-:R-:W-:-:S04]  /*0120*/  IMAD.WIDE R12, R24, 0x4, R12 ;  /* 0x00000004180c7825 */ /* 0x010fc800078e020c */
[----:B-----5:R-:W-:Y:S02]  /*0130*/  IMAD.WIDE R26, R3, 0x4, R26 ;  /* 0x00000004031a7825 */ /* 0x020fe400078e021a */
[----:B------:R-:W3:Y:S04]  /*0140*/  LDG.E.EL.128 R12, desc[UR4][R12.64] ;  /* 0x000000040c0c7981 */ /* 0x000ee8000c2e1d00 */
[----:B------:R-:W3:Y:S04]  /*0150*/  LDG.E.128 R8, desc[UR4][R26.64+0x800] ;  /* 0x000800041a087981 */ /* 0x000ee8000c1e1d00 */
[----:B------:R-:W4:Y:S01]  /*0160*/  LDG.E.128 R16, desc[UR4][R26.64] ;  /* 0x000000041a107981 */ /* 0x000f22000c1e1d00 */
[----:B0-----:R-:W-:-:S06]  /*0170*/  IMAD.WIDE R4, R24, 0x4, R4 ;  /* 0x0000000418047825 */ /* 0x001fcc00078e0204 */
[----:B------:R-:W5:Y:S01]  /*0180*/  LDG.E.EL.128 R4, desc[UR4][R4.64] ;  /* 0x0000000404047981 */ /* 0x000f62000c2e1d00 */
[----:B--2---:R-:W-:-:S04]  /*0190*/  FADD R25, R20, 9.9999997473787516356e-06 ;  /* 0x3727c5ac14197421 */ /* 0x004fc80000000000 */
[----:B------:R-:W0:Y:S01]  /*01a0*/  MUFU.SQRT R0, R25 ;  /* 0x0000001900007308 */ /* 0x000e220000002000 */
[----:B------:R-:W-:Y:S01]  /*01b0*/  FADD R2, R22, 9.9999997473787516356e-06 ;  /* 0x3727c5ac16027421 */ /* 0x000fe20000000000 */
[----:B------:R-:W-:-:S06]  /*01c0*/  FADD R23, R23, 9.9999997473787516356e-06 ;  /* 0x3727c5ac17177421 */ /* 0x000fcc0000000000 */
[----:B------:R-:W1:Y:S08]  /*01d0*/  MUFU.SQRT R2, R2 ;  /* 0x0000000200027308 */ /* 0x000e700000002000 */
[----:B------:R-:W2:Y:S01]  /*01e0*/  MUFU.SQRT R23, R23 ;  /* 0x0000001700177308 */ /* 0x000ea20000002000 */
[C---:B0-----:R-:W-:Y:S01]  /*01f0*/  FSETP.GT.AND P6, PT, R0.reuse, 8.50705917302346158658e+37, PT ;  /* 0x7e8000000000780b */ /* 0x041fe20003fc4000 */
[----:B------:R-:W-:Y:S01]  /*0200*/  HFMA2.MMA R22, -RZ, RZ, 1.625, 0 ;  /* 0x3e800000ff167435 */ /* 0x000fe200000001ff */
[----:B------:R-:W-:Y:S01]  /*0210*/  FSETP.GEU.AND P5, PT, R0, 1.175494350822287508e-38, PT ;  /* 0x008000000000780b */ /* 0x000fe20003fae000 */
[----:B------:R-:W-:Y:S01]  /*0220*/  FADD R21, R21, 9.9999997473787516356e-06 ;  /* 0x3727c5ac15157421 */ /* 0x000fe20000000000 */
[----:B-1----:R-:W-:-:S03]  /*0230*/  FSETP.GT.AND P2, PT, R2, 8.50705917302346158658e+37, PT ;  /* 0x7e8000000200780b */ /* 0x002fc60003f44000 */
[----:B------:R-:W0:Y:S01]  /*0240*/  MUFU.SQRT R20, R21 ;  /* 0x0000001500147308 */ /* 0x000e220000002000 */
[----:B------:R-:W-:-:S03]  /*0250*/  FSETP.GEU.AND P0, PT, R2, 1.175494350822287508e-38, PT ;  /* 0x008000000200780b */ /* 0x000fc60003f0e000 */
[----:B------:R-:W-:Y:S02]  /*0260*/  FSEL R25, R22, 1, P6 ;  /* 0x3f80000016197808 */ /* 0x000fe40003000000 */
[----:B------:R-:W-:Y:S01]  /*0270*/  @P6 FMUL R0, R0, 0.25 ;  /* 0x3e80000000006820 */ /* 0x000fe20000400000 */
[C---:B--2---:R-:W-:Y:S02]  /*0280*/  FSETP.GT.AND P1, PT, R23.reuse, 8.50705917302346158658e+37, PT ;  /* 0x7e8000001700780b */ /* 0x044fe40003f24000 */
[----:B------:R-:W-:Y:S01]  /*0290*/  FSETP.GEU.AND P6, PT, R23, 1.175494350822287508e-38, PT ;  /* 0x008000001700780b */ /* 0x000fe20003fce000 */
[----:B------:R-:W-:Y:S01]  /*02a0*/  @!P5 FMUL R0, R0, 16777216 ;  /* 0x4b8000000000d820 */ /* 0x000fe20000400000 */
[----:B------:R-:W-:-:S05]  /*02b0*/  @P2 FMUL R2, R2, 0.25 ;  /* 0x3e80000002022820 */ /* 0x000fca0000400000 */
[----:B------:R-:W1:Y:S01]  /*02c0*/  MUFU.RCP R0, R0 ;  /* 0x0000000000007308 */ /* 0x000e620000001000 */
[----:B0-----:R-:W-:-:S03]  /*02d0*/  FSETP.GT.AND P4, PT, R20, 8.50705917302346158658e+37, PT ;  /* 0x7e8000001400780b */ /* 0x001fc60003f84000 */
[----:B------:R-:W-:Y:S01]  /*02e0*/  @P1 FMUL R23, R23, 0.25 ;  /* 0x3e80000017171820 */ /* 0x000fe20000400000 */
[----:B------:R-:W-:Y:S01]  /*02f0*/  @!P0 FMUL R2, R2, 16777216 ;  /* 0x4b80000002028820 */ /* 0x000fe20000400000 */
[----:B------:R-:W-:Y:S02]  /*0300*/  FSETP.GEU.AND P3, PT, R20, 1.175494350822287508e-38, PT ;  /* 0x008000001400780b */ /* 0x000fe40003f6e000 */
[----:B------:R-:W-:Y:S01]  /*0310*/  @!P6 FMUL R23, R23, 16777216 ;  /* 0x4b8000001717e820 */ /* 0x000fe20000400000 */
[----:B------:R-:W-:Y:S02]  /*0320*/  @!P5 FMUL R25, R25, 16777216 ;  /* 0x4b8000001919d820 */ /* 0x000fe40000400000 */
[----:B------:R-:W0:Y:S01]  /*0330*/  MUFU.RCP R2, R2 ;  /* 0x0000000200027308 */ /* 0x000e220000001000 */
[----:B------:R-:W-:Y:S01]  /*0340*/  FSEL R28, R22, 1, P4 ;  /* 0x3f800000161c7808 */ /* 0x000fe20002000000 */
[----:B-1----:R-:W-:-:S06]  /*0350*/  FMUL R0, R0, R25 ;  /* 0x0000001900007220 */ /* 0x002fcc0000400000 */
[----:B------:R-:W1:Y:S01]  /*0360*/  MUFU.RCP R23, R23 ;  /* 0x0000001700177308 */ /* 0x000e620000001000 */
[----:B------:R-:W-:Y:S01]  /*0370*/  FSEL R25, R22, 1, P2 ;  /* 0x3f80000016197808 */ /* 0x000fe20001000000 */
[----:B------:R-:W-:Y:S01]  /*0380*/  @P4 FMUL R20, R20, 0.25 ;  /* 0x3e80000014144820 */ /* 0x000fe20000400000 */
[----:B------:R-:W-:-:S03]  /*0390*/  FSEL R22, R22, 1, P1 ;  /* 0x3f80000016167808 */ /* 0x000fc60000800000 */
[----:B------:R-:W-:Y:S01]  /*03a0*/  @!P3 FMUL R20, R20, 16777216 ;  /* 0x4b8000001414b820 */ /* 0x000fe20000400000 */
[----:B------:R-:W-:Y:S01]  /*03b0*/  @!P0 FMUL R25, R25, 16777216 ;  /* 0x4b80000019198820 */ /* 0x000fe20000400000 */
[----:B------:R-:W-:Y:S01]  /*03c0*/  @!P6 FMUL R22, R22, 16777216 ;  /* 0x4b8000001616e820 */ /* 0x000fe20000400000 */
[--C-:B---3--:R-:W-:Y:S01]  /*03d0*/  FADD R11, R11, R15.reuse ;  /* 0x0000000f0b0b7221 */ /* 0x108fe20000000000 */
[----:B------:R0:W2:Y:S01]  /*03e0*/  MUFU.RCP R21, R20 ;  /* 0x0000001400157308 */ /* 0x0000a20000001000 */
[--C-:B------:R-:W-:Y:S01]  /*03f0*/  FADD R10, R10, R14.reuse ;  /* 0x0000000e0a0a7221 */ /* 0x100fe20000000000 */
[----:B----4-:R-:W-:Y:S01]  /*0400*/  FADD R15, R19, R15 ;  /* 0x0000000f130f7221 */ /* 0x010fe20000000000 */
[----:B------:R-:W-:Y:S02]  /*0410*/  FADD R14, R18, R14 ;  /* 0x0000000e120e7221 */ /* 0x000fe40000000000 */
[----:B------:R-:W3:Y:S01]  /*0420*/  LDC.64 R18, c[0x0][0x238] ;  /* 0x00008e00ff127b82 */ /* 0x000ee20000000a00 */
[----:B0-----:R-:W-:Y:S01]  /*0430*/  FMUL R20, R2, R25 ;  /* 0x0000001902147220 */ /* 0x001fe20000400000 */
[----:B-1----:R-:W-:-:S06]  /*0440*/  FMUL R2, R23, R22 ;  /* 0x0000001617027220 */ /* 0x002fcc0000400000 */
[----:B------:R-:W0:Y:S01]  /*0450*/  LDC.64 R22, c[0x0][0x240] ;  /* 0x00009000ff167b82 */ /* 0x000e220000000a00 */
[----:B------:R-:W-:Y:S01]  /*0460*/  @!P3 FMUL R28, R28, 16777216 ;  /* 0x4b8000001c1cb820 */ /* 0x000fe20000400000 */
[--C-:B------:R-:W-:Y:S01]  /*0470*/  FADD R9, R9, R13.reuse ;  /* 0x0000000d09097221 */ /* 0x100fe20000000000 */
[----:B------:R-:W-:Y:S01]  /*0480*/  FADD R13, R17, R13 ;  /* 0x0000000d110d7221 */ /* 0x000fe20000000000 */
[C---:B-----5:R-:W-:Y:S01]  /*0490*/  FADD R29, -R6.reuse, R14 ;  /* 0x0000000e061d7221 */ /* 0x060fe20000000100 */
[----:B--2---:R-:W-:Y:S01]  /*04a0*/  FMUL R21, R21, R28 ;  /* 0x0000001c15157220 */ /* 0x004fe20000400000 */
[----:B------:R-:W-:Y:S01]  /*04b0*/  FADD R25, -R6, R10 ;  /* 0x0000000a06197221 */ /* 0x000fe20000000100 */
[----:B------:R-:W-:Y:S01]  /*04c0*/  FADD R6, -R5, R13 ;  /* 0x0000000d05067221 */ /* 0x000fe20000000100 */
[--C-:B------:R-:W-:Y:S01]  /*04d0*/  FADD R8, R8, R12.reuse ;  /* 0x0000000c08087221 */ /* 0x100fe20000000000 */
[----:B------:R-:W-:Y:S01]  /*04e0*/  FADD R12, R16, R12 ;  /* 0x0000000c100c7221 */ /* 0x000fe20000000000 */
[-C--:B------:R-:W-:Y:S01]  /*04f0*/  FMUL R29, R29, R20.reuse ;  /* 0x000000141d1d7220 */ /* 0x080fe20000400000 */
[----:B------:R-:W-:Y:S01]  /*0500*/  FMUL R25, R25, R20 ;  /* 0x0000001419197220 */ /* 0x000fe20000400000 */
[----:B---3--:R-:W-:-:S04]  /*0510*/  IMAD.WIDE R18, R24, 0x4, R18 ;  /* 0x0000000418127825 */ /* 0x008fc800078e0212 */
[----:B------:R-:W-:Y:S02]  /*0520*/  FMUL R6, R6, R21 ;  /* 0x0000001506067220 */ /* 0x000fe40000400000 */
[----:B------:R-:W2:Y:S01]  /*0530*/  LDG.E.EL.128 R16, desc[UR4][R18.64] ;  /* 0x0000000412107981 */ /* 0x000ea2000c2e1d00 */
[----:B0-----:R-:W-:-:S04]  /*0540*/  IMAD.WIDE R22, R24, 0x4, R22 ;  /* 0x0000000418167825 */ /* 0x001fc800078e0216 */
[----:B------:R-:W-:-:S04]  /*0550*/  FADD R24, -R5, R9 ;  /* 0x0000000905187221 */ /* 0x000fc80000000100 */
[----:B------:R-:W-:Y:S02]  /*0560*/  FMUL R24, R24, R21 ;  /* 0x0000001518187220 */ /* 0x000fe40000400000 */
[----:B------:R-:W2:Y:S02]  /*0570*/  LDG.E.EL.128 R20, desc[UR4][R22.64] ;  /* 0x0000000416147981 */ /* 0x000ea4000c2e1d00 */
[C-C-:B--2---:R-:W-:Y:S01]  /*0580*/  FFMA R5, R17.reuse, R6, R21.reuse ;  /* 0x0000000611057223 */ /* 0x144fe20000000015 */
[----:B------:R-:W-:Y:S01]  /*0590*/  FFMA R6, R17, R24, R21 ;  /* 0x0000001811067223 */ /* 0x000fe20000000015 */
[----:B------:R-:W-:Y:S02]  /*05a0*/  FFMA R24, R18, R29, R22 ;  /* 0x0000001d12187223 */ /* 0x000fe40000000016 */
[----:B------:R-:W0:Y:S01]  /*05b0*/  LDC.64 R28, c[0x0][0x220] ;  /* 0x00008800ff1c7b82 */ /* 0x000e220000000a00 */
[C---:B------:R-:W-:Y:S01]  /*05c0*/  FADD R17, -R4.reuse, R12 ;  /* 0x0000000c04117221 */ /* 0x040fe20000000100 */
[----:B------:R-:W-:Y:S01]  /*05d0*/  FADD R21, -R4, R8 ;  /* 0x0000000804157221 */ /* 0x000fe20000000100 */
[C---:B------:R-:W-:Y:S01]  /*05e0*/  FADD R4, -R7.reuse, R15 ;  /* 0x0000000f07047221 */ /* 0x040fe20000000100 */
[----:B------:R-:W-:Y:S01]  /*05f0*/  FADD R7, -R7, R11 ;  /* 0x0000000b07077221 */ /* 0x000fe20000000100 */
[----:B------:R-:W-:Y:S01]  /*0600*/  FFMA R25, R18, R25, R22 ;  /* 0x0000001912197223 */ /* 0x000fe20000000016 */
[-C--:B------:R-:W-:Y:S01]  /*0610*/  FMUL R17, R17, R0.reuse ;  /* 0x0000000011117220 */ /* 0x080fe20000400000 */
[----:B------:R-:W-:Y:S01]  /*0620*/  FMUL R21, R21, R0 ;  /* 0x0000000015157220 */ /* 0x000fe20000400000 */
[-C--:B------:R-:W-:Y:S01]  /*0630*/  FMUL R18, R7, R2.reuse ;  /* 0x0000000207127220 */ /* 0x080fe20000400000 */
[----:B------:R-:W-:Y:S01]  /*0640*/  FMUL R4, R4, R2 ;  /* 0x0000000204047220 */ /* 0x000fe20000400000 */
[C-C-:B------:R-:W-:Y:S01]  /*0650*/  FFMA R0, R16.reuse, R17, R20.reuse ;  /* 0x0000001110007223 */ /* 0x140fe20000000014 */
[----:B------:R-:W-:Y:S01]  /*0660*/  FFMA R2, R16, R21, R20 ;  /* 0x0000001510027223 */ /* 0x000fe20000000014 */
[C-C-:B------:R-:W-:Y:S01]  /*0670*/  FFMA R7, R19.reuse, R18, R23.reuse ;  /* 0x0000001213077223 */ /* 0x140fe20000000017 */
[----:B------:R-:W-:Y:S01]  /*0680*/  FFMA R4, R19, R4, R23 ;  /* 0x0000000413047223 */ /* 0x000fe20000000017 */
[----:B0-----:R-:W-:-:S05]  /*0690*/  IMAD.WIDE R28, R3, 0x4, R28 ;  /* 0x00000004031c7825 */ /* 0x001fca00078e021c */
[----:B------:R-:W2:Y:S04]  /*06a0*/  LDG.E.128 R16, desc[UR4][R28.64] ;  /* 0x000000041c107981 */ /* 0x000ea8000c1e1d00 */
[----:B------:R0:W3:Y:S01]  /*06b0*/  LDG.E.128 R20, desc[UR4][R28.64+0x800] ;  /* 0x000800041c147981 */ /* 0x0000e2000c1e1d00 */
[----:B------:R-:W-:-:S04]  /*06c0*/  FSETP.GEU.AND P0, PT, R0, RZ, PT ;  /* 0x000000ff0000720b */ /* 0x000fc80003f0e000 */
[----:B------:R-:W-:Y:S01]  /*06d0*/  FSEL R0, R0, RZ, P0 ;  /* 0x000000ff00007208 */ /* 0x000fe20000000000 */
[----:B0-----:R-:W0:Y:S01]  /*06e0*/  LDC.64 R28, c[0x0][0x248] ;  /* 0x00009200ff1c7b82 */ /* 0x001e220000000a00 */
[----:B------:R-:W-:Y:S02]  /*06f0*/  FSETP.GEU.AND P0, PT, R5, RZ, PT ;  /* 0x000000ff0500720b */ /* 0x000fe40003f0e000 */
[----:B------:R-:W-:Y:S02]  /*0700*/  FSETP.GEU.AND P2, PT, R4, RZ, PT ;  /* 0x000000ff0400720b */ /* 0x000fe40003f4e000 */
[----:B------:R-:W-:Y:S02]  /*0710*/  FSETP.GEU.AND P1, PT, R24, RZ, PT ;  /* 0x000000ff1800720b */ /* 0x000fe40003f2e000 */
[----:B------:R-:W-:Y:S02]  /*0720*/  FSEL R4, R4, RZ, P2 ;  /* 0x000000ff04047208 */ /* 0x000fe40001000000 */
[----:B------:R-:W-:-:S02]  /*0730*/  FSETP.GEU.AND P3, PT, R2, RZ, PT ;  /* 0x000000ff0200720b */ /* 0x000fc40003f6e000 */
[----:B------:R-:W-:Y:S02]  /*0740*/  FSETP.GEU.AND P2, PT, R6, RZ, PT ;  /* 0x000000ff0600720b */ /* 0x000fe40003f4e000 */
[----:B------:R-:W-:Y:S02]  /*0750*/  FSETP.GEU.AND P6, PT, R25, RZ, PT ;  /* 0x000000ff1900720b */ /* 0x000fe40003fce000 */
[----:B------:R-:W-:Y:S01]  /*0760*/  FSETP.GEU.AND P5, PT, R7, RZ, PT ;  /* 0x000000ff0700720b */ /* 0x000fe20003fae000 */
[----:B------:R1:W-:Y:S01]  /*0770*/  STG.E.128 desc[UR4][R26.64], R12 ;  /* 0x0000000c1a007986 */ /* 0x0003e2000c101d04 */
[----:B------:R-:W-:Y:S02]  /*0780*/  FSEL R24, R24, RZ, P1 ;  /* 0x000000ff18187208 */ /* 0x000fe40000800000 */
[----:B------:R-:W-:Y:S02]  /*0790*/  FSEL R6, R6, RZ, P2 ;  /* 0x000000ff06067208 */ /* 0x000fe40001000000 */
[----:B------:R-:W-:Y:S01]  /*07a0*/  FSEL R25, R25, RZ, P6 ;  /* 0x000000ff19197208 */ /* 0x000fe20003000000 */
[----:B0-----:R-:W-:Y:S01]  /*07b0*/  IMAD.WIDE R28, R3, 0x4, R28 ;  /* 0x00000004031c7825 */ /* 0x001fe200078e021c */
[----:B-1----:R-:W-:Y:S01]  /*07c0*/  FSEL R13, R2, RZ, P3 ;  /* 0x000000ff020d7208 */ /* 0x002fe20001800000 */
[----:B------:R-:W-:Y:S01]  /*07d0*/  STG.E.128 desc[UR4][R26.64+0x800], R8 ;  /* 0x000800081a007986 */ /* 0x000fe2000c101d04 */
[----:B--2---:R-:W-:Y:S01]  /*07e0*/  FSETP.GEU.AND P4, PT, R0, -R16, PT ;  /* 0x800000100000720b */ /* 0x004fe20003f8e000 */
[----:B------:R-:W-:Y:S01]  /*07f0*/  FADD R16, R16, R0 ;  /* 0x0000000010107221 */ /* 0x000fe20000000000 */
[----:B------:R-:W-:-:S02]  /*0800*/  FSEL R0, R5, RZ, P0 ;  /* 0x000000ff05007208 */ /* 0x000fc40000000000 */
[----:B------:R-:W-:Y:S02]  /*0810*/  FSETP.GEU.AND P3, PT, R4, -R19, PT ;  /* 0x800000130400720b */ /* 0x000fe40003f6e000 */
[----:B------:R-:W-:Y:S01]  /*0820*/  FSETP.GEU.AND P0, PT, R0, -R17, PT ;  /* 0x800000110000720b */ /* 0x000fe20003f0e000 */
[----:B------:R-:W-:Y:S01]  /*0830*/  FADD R5, R17, R0 ;  /* 0x0000000011057221 */ /* 0x000fe20000000000 */
[----:B------:R-:W-:Y:S01]  /*0840*/  FSEL R0, R7, RZ, P5 ;  /* 0x000000ff07007208 */ /* 0x000fe20002800000 */
[----:B------:R-:W-:Y:S01]  /*0850*/  FADD R19, R19, R4 ;  /* 0x0000000413137221 */ /* 0x000fe20000000000 */
[----:B------:R-:W-:Y:S02]  /*0860*/  FSEL R4, R16, RZ, P4 ;  /* 0x000000ff10047208 */ /* 0x000fe40002000000 */
[----:B------:R-:W-:Y:S01]  /*0870*/  FSETP.GEU.AND P1, PT, R24, -R18, PT ;  /* 0x800000121800720b */ /* 0x000fe20003f2e000 */
[----:B------:R-:W-:Y:S01]  /*0880*/  FADD R18, R18, R24 ;  /* 0x0000001812127221 */ /* 0x000fe20000000000 */
[----:B---3--:R-:W-:Y:S01]  /*0890*/  FSETP.GEU.AND P2, PT, R13, -R20, PT ;  /* 0x800000140d00720b */ /* 0x008fe20003f4e000 */
[----:B------:R-:W-:Y:S01]  /*08a0*/  FADD R20, R20, R13 ;  /* 0x0000000d14147221 */ /* 0x000fe20000000000 */
[----:B------:R-:W-:Y:S01]  /*08b0*/  FSETP.GEU.AND P6, PT, R6, -R21, PT ;  /* 0x800000150600720b */ /* 0x000fe20003fce000 */
[----:B------:R-:W-:Y:S01]  /*08c0*/  FADD R21, R21, R6 ;  /* 0x0000000615157221 */ /* 0x000fe20000000000 */
[----:B------:R-:W-:Y:S01]  /*08d0*/  FSETP.GEU.AND P4, PT, R25, -R22, PT ;  /* 0x800000161900720b */ /* 0x000fe20003f8e000 */
[----:B------:R-:W-:Y:S01]  /*08e0*/  FADD R22, R22, R25 ;  /* 0x0000001916167221 */ /* 0x000fe20000000000 */
[----:B------:R-:W-:Y:S01]  /*08f0*/  FSETP.GEU.AND P5, PT, R0, -R23, PT ;  /* 0x800000170000720b */ /* 0x000fe20003fae000 */
[----:B------:R-:W-:Y:S01]  /*0900*/  FADD R23, R23, R0 ;  /* 0x0000000017177221 */ /* 0x000fe20000000000 */
[----:B------:R-:W-:-:S02]  /*0910*/  FSEL R5, R5, RZ, P0 ;  /* 0x000000ff05057208 */ /* 0x000fc40000000000 */
[----:B------:R-:W-:Y:S02]  /*0920*/  FSEL R6, R18, RZ, P1 ;  /* 0x000000ff12067208 */ /* 0x000fe40000800000 */
[----:B------:R-:W-:Y:S02]  /*0930*/  FSEL R7, R19, RZ, P3 ;  /* 0x000000ff13077208 */ /* 0x000fe40001800000 */
[----:B------:R-:W-:Y:S02]  /*0940*/  FSEL R20, R20, RZ, P2 ;  /* 0x000000ff14147208 */ /* 0x000fe40001000000 */
[----:B------:R-:W-:Y:S02]  /*0950*/  FSEL R21, R21, RZ, P6 ;  /* 0x000000ff15157208 */ /* 0x000fe40003000000 */
[----:B------:R-:W-:Y:S02]  /*0960*/  FSEL R22, R22, RZ, P4 ;  /* 0x000000ff16167208 */ /* 0x000fe40002000000 */
[----:B------:R-:W-:Y:S01]  /*0970*/  FSEL R23, R23, RZ, P5 ;  /* 0x000000ff17177208 */ /* 0x000fe20002800000 */
[----:B------:R-:W-:Y:S04]  /*0980*/  STG.E.128 desc[UR4][R28.64], R4 ;  /* 0x000000041c007986 */ /* 0x000fe8000c101d04 */
[----:B------:R-:W-:Y:S01]  /*0990*/  STG.E.128 desc[UR4][R28.64+0x800], R20 ;  /* 0x000800141c007986 */ /* 0x000fe2000c101d04 */
[----:B------:R-:W-:Y:S05]  /*09a0*/  EXIT ;  /* 0x000000000000794d */ /* 0x000fea0003800000 */
.L_x_0:
[----:B------:R-:W-:-:S00]  /*09b0*/  BRA `(.L_x_0) ;  /* 0xfffffffc00fc7947 */ /* 0x000fc0000383ffff */
[----:B------:R-:W-:-:S00]  /*09c0*/  NOP ;  /* 0x0000000000007918 */ /* 0x000fc00000000000 */
        /* <DEDUP_REMOVED lines=11> */
.L_x_1:


//--------------------- .nv.global.init           --------------------------
	.section	.nv.global.init,"aw",@progbits
.nv.global.init:
	.type		_$_str,@object
	.size		_$_str,(_$_str_$_2 - _$_str)
_$_str:
        /*0000*/ 	.byte	0x5f, 0x5f, 0x43, 0x55, 0x44, 0x41, 0x5f, 0x46, 0x54, 0x5a, 0x00
	.type		_$_str_$_2,@object
	.size		_$_str_$_2,(.L_1 - _$_str_$_2)
_$_str_$_2:
        /*000b*/ 	.byte	0x5f, 0x5f, 0x43, 0x55, 0x44, 0x41, 0x5f, 0x50, 0x52, 0x45, 0x43, 0x5f, 0x53, 0x51, 0x52, 0x54
        /*001b*/ 	.byte	0x00
.L_1:


//--------------------- .nv.constant0.triton_poi_fused__native_batch_norm_legit_no_training_add_convolution_relu_9 --------------------------
	.section	.nv.constant0.triton_poi_fused__native_batch_norm_legit_no_training_add_convolution_relu_9,"a",@progbits
	.sectionflags	@""
	.align	4
.nv.constant0.triton_poi_fused__native_batch_norm_legit_no_training_add_convolution_relu_9:
	.zero		596
